	.headerflags	@"EF_CUDA_TEXMODE_UNIFIED EF_CUDA_64BIT_ADDRESS EF_CUDA_ACCELERATORS EF_CUDA_SM90 EF_CUDA_VIRTUAL_SM(EF_CUDA_SM90)"
	.elftype	@"ET_EXEC"


//--------------------- .nv.info                  --------------------------
	.section	.nv.info,"",@"SHT_CUDA_INFO"
	.align	4


	//----- nvinfo : EIATTR_REGCOUNT
	.align		4
        /*0000*/ 	.byte	0x04, 0x2f
        /*0002*/ 	.short	(.L_2 - .L_1)
	.align		4
.L_1:
        /*0004*/ 	.word	index@(triton_poi_fused_leaky_relu_13)
        /*0008*/ 	.word	0x0000001c


	//----- nvinfo : EIATTR_MIN_STACK_SIZE
	.align		4
.L_2:
        /*000c*/ 	.byte	0x04, 0x12
        /*000e*/ 	.short	(.L_4 - .L_3)
	.align		4
.L_3:
        /*0010*/ 	.word	index@(triton_poi_fused_leaky_relu_13)
        /*0014*/ 	.word	0x00000000


	//----- nvinfo : EIATTR_FRAME_SIZE
	.align		4
.L_4:
        /*0018*/ 	.byte	0x04, 0x11
        /*001a*/ 	.short	(.L_6 - .L_5)
	.align		4
.L_5:
        /*001c*/ 	.word	index@(triton_poi_fused_leaky_relu_13)
        /*0020*/ 	.word	0x00000000


	//----- nvinfo : EIATTR_MIN_STACK_SIZE
	.align		4
.L_6:
        /*0024*/ 	.byte	0x04, 0x12
        /*0026*/ 	.short	(.L_8 - .L_7)
	.align		4
.L_7:
        /*0028*/ 	.word	index@(triton_poi_fused_leaky_relu_13)
        /*002c*/ 	.word	0x00000000
.L_8:


//--------------------- .nv.info.triton_poi_fused_leaky_relu_13 --------------------------
	.section	.nv.info.triton_poi_fused_leaky_relu_13,"",@"SHT_CUDA_INFO"
	.sectionflags	@""
	.align	4


	//----- nvinfo : EIATTR_CUDA_API_VERSION
	.align		4
        /*0000*/ 	.byte	0x04, 0x37
        /*0002*/ 	.short	(.L_10 - .L_9)
.L_9:
        /*0004*/ 	.word	0x0000007c


	//----- nvinfo : EIATTR_KPARAM_INFO
	.align		4
.L_10:
        /*0008*/ 	.byte	0x04, 0x17
        /*000a*/ 	.short	(.L_12 - .L_11)
.L_11:
        /*000c*/ 	.word	0x00000000
        /*0010*/ 	.short	0x0005
        /*0012*/ 	.short	0x0024
        /*0014*/ 	.byte	0x00, 0xf0, 0x11, 0x00


	//----- nvinfo : EIATTR_KPARAM_INFO
	.align		4
.L_12:
        /*0018*/ 	.byte	0x04, 0x17
        /*001a*/ 	.short	(.L_14 - .L_13)
.L_13:
        /*001c*/ 	.word	0x00000000
        /*0020*/ 	.short	0x0004
        /*0022*/ 	.short	0x0020
        /*0024*/ 	.byte	0x00, 0xf0, 0x11, 0x00


	//----- nvinfo : EIATTR_KPARAM_INFO
	.align		4
.L_14:
        /*0028*/ 	.byte	0x04, 0x17
        /*002a*/ 	.short	(.L_16 - .L_15)
.L_15:
        /*002c*/ 	.word	0x00000000
        /*0030*/ 	.short	0x0003
        /*0032*/ 	.short	0x0018
        /*0034*/ 	.byte	0x00, 0xf4, 0x21, 0x00


	//----- nvinfo : EIATTR_KPARAM_INFO
	.align		4
.L_16:
        /*0038*/ 	.byte	0x04, 0x17
        /*003a*/ 	.short	(.L_18 - .L_17)
.L_17:
        /*003c*/ 	.word	0x00000000
        /*0040*/ 	.short	0x0002
        /*0042*/ 	.short	0x0010
        /*0044*/ 	.byte	0x00, 0xf4, 0x21, 0x00


	//----- nvinfo : EIATTR_KPARAM_INFO
	.align		4
.L_18:
        /*0048*/ 	.byte	0x04, 0x17
        /*004a*/ 	.short	(.L_20 - .L_19)
.L_19:
        /*004c*/ 	.word	0x00000000
        /*0050*/ 	.short	0x0001
        /*0052*/ 	.short	0x0008
        /*0054*/ 	.byte	0x00, 0xf4, 0x21, 0x00


	//----- nvinfo : EIATTR_KPARAM_INFO
	.align		4
.L_20:
        /*0058*/ 	.byte	0x04, 0x17
        /*005a*/ 	.short	(.L_22 - .L_21)
.L_21:
        /*005c*/ 	.word	0x00000000
        /*0060*/ 	.short	0x0000
        /*0062*/ 	.short	0x0000
        /*0064*/ 	.byte	0x00, 0xf4, 0x21, 0x00


	//----- nvinfo : EIATTR_SPARSE_MMA_MASK
	.align		4
.L_22:
        /*0068*/ 	.byte	0x03, 0x50
        /*006a*/ 	.short	0x0000


	//----- nvinfo : EIATTR_MAXREG_COUNT
	.align		4
        /*006c*/ 	.byte	0x03, 0x1b
        /*006e*/ 	.short	0x00ff


	//----- nvinfo : EIATTR_EXIT_INSTR_OFFSETS
	.align		4
        /*0070*/ 	.byte	0x04, 0x1c
        /*0072*/ 	.short	(.L_24 - .L_23)


	//   ....[0]....
.L_23:
        /*0074*/ 	.word	0x00000510


	//   ....[1]....
        /*0078*/ 	.word	0x000005e0


	//----- nvinfo : EIATTR_REQNTID
	.align		4
.L_24:
        /*007c*/ 	.byte	0x04, 0x10
        /*007e*/ 	.short	(.L_26 - .L_25)
.L_25:
        /*0080*/ 	.word	0x00000080
        /*0084*/ 	.word	0x00000001
        /*0088*/ 	.word	0x00000001


	//----- nvinfo : EIATTR_CBANK_PARAM_SIZE
	.align		4
.L_26:
        /*008c*/ 	.byte	0x03, 0x19
        /*008e*/ 	.short	0x0028


	//----- nvinfo : EIATTR_PARAM_CBANK
	.align		4
        /*0090*/ 	.byte	0x04, 0x0a
        /*0092*/ 	.short	(.L_28 - .L_27)
	.align		4
.L_27:
        /*0094*/ 	.word	index@(.nv.constant0.triton_poi_fused_leaky_relu_13)
        /*0098*/ 	.short	0x0210
        /*009a*/ 	.short	0x0028


	//----- nvinfo : EIATTR_SW_WAR
	.align		4
.L_28:
        /*009c*/ 	.byte	0x04, 0x36
        /*009e*/ 	.short	(.L_30 - .L_29)
.L_29:
        /*00a0*/ 	.word	0x00000008
.L_30:


//--------------------- .nv.callgraph             --------------------------
	.section	.nv.callgraph,"",@"SHT_CUDA_CALLGRAPH"
	.align	4
	.sectionentsize	8
	.align		4
        /*0000*/ 	.word	0x00000000
	.align		4
        /*0004*/ 	.word	0xffffffff
	.align		4
        /*0008*/ 	.word	0x00000000
	.align		4
        /*000c*/ 	.word	0xfffffffe
	.align		4
        /*0010*/ 	.word	0x00000000
	.align		4
        /*0014*/ 	.word	0xfffffffd
	.align		4
        /*0018*/ 	.word	0x00000000
	.align		4
        /*001c*/ 	.word	0xfffffffc


//--------------------- .nv.constant4             --------------------------
	.section	.nv.constant4,"a",@progbits
	.align	8
	.align		8
.nv.constant4:
        /*0000*/ 	.dword	_$_str


//--------------------- .text.triton_poi_fused_leaky_relu_13 --------------------------
	.section	.text.triton_poi_fused_leaky_relu_13,"ax",@progbits
	.sectionflags	@"SHF_BARRIERS=1"
	.align	128
        .global         triton_poi_fused_leaky_relu_13
        .type           triton_poi_fused_leaky_relu_13,@function
        .size           triton_poi_fused_leaky_relu_13,(.L_x_1 - triton_poi_fused_leaky_relu_13)
        .other          triton_poi_fused_leaky_relu_13,@"STO_CUDA_ENTRY STV_DEFAULT"
triton_poi_fused_leaky_relu_13:
.text.triton_poi_fused_leaky_relu_13:
[----:B------:R-:W0:Y:S01]  /*0000*/  LDC R1, c[0x0][0x28] ;  /* 0x00000a00ff017b82 */ /* 0x000e220000000800 */
[----:B------:R-:W1:Y:S07]  /*0010*/  S2R R19, SR_TID.X ;  /* 0x0000000000137919 */ /* 0x000e6e0000002100 */
[----:B------:R-:W2:Y:S01]  /*0020*/  LDC.64 R10, c[0x0][0x220] ;  /* 0x00008800ff0a7b82 */ /* 0x000ea20000000a00 */
[----:B------:R-:W-:Y:S01]  /*0030*/  CS2R R6, SRZ ;  /* 0x0000000000067805 */ /* 0x000fe2000001ff00 */
[----:B------:R-:W-:Y:S01]  /*0040*/  ULDC.64 UR6, c[0x0][0x208] ;  /* 0x0000820000067ab9 */ /* 0x000fe20000000a00 */
[----:B------:R-:W3:Y:S01]  /*0050*/  S2R R0, SR_CTAID.Y ;  /* 0x0000000000007919 */ /* 0x000ee20000002600 */
[----:B------:R-:W4:Y:S04]  /*0060*/  S2R R18, SR_CTAID.X ;  /* 0x0000000000127919 */ /* 0x000f280000002500 */
[----:B------:R-:W5:Y:S08]  /*0070*/  LDC.64 R8, c[0x0][0x218] ;  /* 0x00008600ff087b82 */ /* 0x000f700000000a00 */
[----:B------:R-:W5:Y:S01]  /*0080*/  LDC.64 R16, c[0x0][0x210] ;  /* 0x00008400ff107b82 */ /* 0x000f620000000a00 */
[----:B-1----:R-:W-:Y:S01]  /*0090*/  SHF.R.U32.HI R21, RZ, 0x4, R19 ;  /* 0x00000004ff157819 */ /* 0x002fe20000011613 */
[----:B------:R-:W-:-:S02]  /*00a0*/  IMAD.SHL.U32 R3, R19, 0x4, RZ ;  /* 0x0000000413037824 */ /* 0x000fc400078e00ff */
[----:B---3--:R-:W-:Y:S01]  /*00b0*/  IMAD.SHL.U32 R2, R0, 0x8, RZ ;  /* 0x0000000800027824 */ /* 0x008fe200078e00ff */
[----:B------:R-:W-:Y:S02]  /*00c0*/  SHF.R.S32.HI R0, RZ, 0x1c, R0 ;  /* 0x0000001cff007819 */ /* 0x000fe40000011400 */
[----:B------:R-:W-:Y:S01]  /*00d0*/  SGXT.U32 R21, R21, 0x3 ;  /* 0x000000031515781a */ /* 0x000fe20000000000 */
[----:B----4-:R-:W-:Y:S01]  /*00e0*/  IMAD.SHL.U32 R18, R18, 0x40, RZ ;  /* 0x0000004012127824 */ /* 0x010fe200078e00ff */
[----:B------:R-:W-:Y:S02]  /*00f0*/  SGXT R0, R0, 0x1 ;  /* 0x000000010000781a */ /* 0x000fe40000000200 */
[----:B------:R-:W-:Y:S02]  /*0100*/  LOP3.LUT R13, R2, R21, RZ, 0xfc, !PT ;  /* 0x00000015020d7212 */ /* 0x000fe400078efcff */
[----:B------:R-:W-:Y:S02]  /*0110*/  LOP3.LUT R12, R18, 0x3c, R3, 0xf8, !PT ;  /* 0x0000003c120c7812 */ /* 0x000fe400078ef803 */
[----:B------:R-:W-:-:S02]  /*0120*/  LEA.HI R4, R0, R13, RZ, 0x8 ;  /* 0x0000000d00047211 */ /* 0x000fc400078f40ff */
[----:B------:R-:W-:Y:S02]  /*0130*/  ISETP.GE.AND P0, PT, R12, 0x40, PT ;  /* 0x000000400c00780c */ /* 0x000fe40003f06270 */
[----:B------:R-:W-:-:S05]  /*0140*/  SHF.R.S32.HI R5, RZ, 0x8, R4 ;  /* 0x00000008ff057819 */ /* 0x000fca0000011404 */
[----:B------:R-:W-:Y:S01]  /*0150*/  IMAD R23, R5, 0x40, R12 ;  /* 0x0000004005177824 */ /* 0x000fe200078e020c */
[----:B------:R-:W-:-:S03]  /*0160*/  CS2R R4, SRZ ;  /* 0x0000000000047805 */ /* 0x000fc6000001ff00 */
[----:B--2---:R-:W-:-:S05]  /*0170*/  IMAD.WIDE R24, R23, 0x4, R10 ;  /* 0x0000000417187825 */ /* 0x004fca00078e020a */
[----:B------:R-:W2:Y:S01]  /*0180*/  @!P0 LDG.E.EL.128 R4, desc[UR6][R24.64] ;  /* 0x0000000618048981 */ /* 0x000ea2000c2e1d00 */
[----:B------:R-:W-:Y:S01]  /*0190*/  IMAD R13, R13, 0x40, R12 ;  /* 0x000000400d0d7824 */ /* 0x000fe200078e020c */
[----:B------:R-:W-:Y:S01]  /*01a0*/  CS2R R14, SRZ ;  /* 0x00000000000e7805 */ /* 0x000fe2000001ff00 */
[----:B-----5:R-:W-:Y:S01]  /*01b0*/  IMAD.WIDE R22, R23, 0x4, R8 ;  /* 0x0000000417167825 */ /* 0x020fe200078e0208 */
[----:B------:R-:W-:Y:S02]  /*01c0*/  CS2R R8, SRZ ;  /* 0x0000000000087805 */ /* 0x000fe4000001ff00 */
[----:B------:R-:W-:Y:S01]  /*01d0*/  CS2R R10, SRZ ;  /* 0x00000000000a7805 */ /* 0x000fe2000001ff00 */
[----:B0-----:R-:W-:Y:S01]  /*01e0*/  IMAD.WIDE R16, R13, 0x4, R16 ;  /* 0x000000040d107825 */ /* 0x001fe200078e0210 */
[----:B------:R-:W-:-:S04]  /*01f0*/  CS2R R12, SRZ ;  /* 0x00000000000c7805 */ /* 0x000fc8000001ff00 */
[----:B------:R-:W3:Y:S04]  /*0200*/  @!P0 LDG.E.EL.128 R8, desc[UR6][R16.64] ;  /* 0x0000000610088981 */ /* 0x000ee8000c2e1d00 */
[----:B------:R-:W3:Y:S01]  /*0210*/  @!P0 LDG.E.EL.128 R12, desc[UR6][R22.64] ;  /* 0x00000006160c8981 */ /* 0x000ee2000c2e1d00 */
[----:B------:R-:W-:Y:S01]  /*0220*/  IMAD.MOV.U32 R20, RZ, RZ, 0x3b800000 ;  /* 0x3b800000ff147424 */ /* 0x000fe200078e00ff */
[----:B------:R-:W0:Y:S01]  /*0230*/  S2UR UR5, SR_CgaCtaId ;  /* 0x00000000000579c3 */ /* 0x000e220000008800 */
[----:B------:R-:W-:Y:S02]  /*0240*/  UMOV UR4, 0x400 ;  /* 0x0000040000047882 */ /* 0x000fe40000000000 */
[----:B0-----:R-:W-:Y:S01]  /*0250*/  UPRMT UR4, UR5, 0x654, UR4 ;  /* 0x0000065405047896 */ /* 0x001fe20008000004 */
[-C--:B--2---:R-:W-:Y:S01]  /*0260*/  FFMA R4, R4, R20.reuse, 9.9999997473787516356e-06 ;  /* 0x3727c5ac04047423 */ /* 0x084fe20000000014 */
[-C--:B------:R-:W-:Y:S01]  /*0270*/  FFMA R5, R5, R20.reuse, 9.9999997473787516356e-06 ;  /* 0x3727c5ac05057423 */ /* 0x080fe20000000014 */
[-C--:B------:R-:W-:Y:S01]  /*0280*/  FFMA R6, R6, R20.reuse, 9.9999997473787516356e-06 ;  /* 0x3727c5ac06067423 */ /* 0x080fe20000000014 */
[----:B------:R-:W-:-:S03]  /*0290*/  FFMA R7, R7, R20, 9.9999997473787516356e-06 ;  /* 0x3727c5ac07077423 */ /* 0x000fc60000000014 */
[----:B------:R-:W0:Y:S08]  /*02a0*/  MUFU.RSQ R4, R4 ;  /* 0x0000000400047308 */ /* 0x000e300000001400 */
[----:B------:R-:W1:Y:S01]  /*02b0*/  MUFU.RSQ R5, R5 ;  /* 0x0000000500057308 */ /* 0x000e620000001400 */
[----:B---3--:R-:W-:Y:S01]  /*02c0*/  FADD R17, -R12, R8 ;  /* 0x000000080c117221 */ /* 0x008fe20000000100 */
[----:B------:R-:W-:Y:S01]  /*02d0*/  FADD R12, -R13, R9 ;  /* 0x000000090d0c7221 */ /* 0x000fe20000000100 */
[----:B------:R-:W-:Y:S01]  /*02e0*/  FADD R9, -R14, R10 ;  /* 0x0000000a0e097221 */ /* 0x000fe20000000100 */
[----:B------:R-:W-:Y:S01]  /*02f0*/  FADD R8, -R15, R11 ;  /* 0x0000000b0f087221 */ /* 0x000fe20000000100 */
[----:B0-----:R-:W-:-:S03]  /*0300*/  FMUL R4, R4, R17 ;  /* 0x0000001104047220 */ /* 0x001fc60000400000 */
[----:B------:R-:W0:Y:S02]  /*0310*/  MUFU.RSQ R6, R6 ;  /* 0x0000000600067308 */ /* 0x000e240000001400 */
[----:B------:R-:W-:Y:S01]  /*0320*/  FSETP.GT.AND P3, PT, R4, RZ, PT ;  /* 0x000000ff0400720b */ /* 0x000fe20003f64000 */
[----:B-1----:R-:W-:-:S05]  /*0330*/  FMUL R12, R5, R12 ;  /* 0x0000000c050c7220 */ /* 0x002fca0000400000 */
[----:B------:R-:W1:Y:S01]  /*0340*/  MUFU.RSQ R7, R7 ;  /* 0x0000000700077308 */ /* 0x000e620000001400 */
[----:B------:R-:W-:Y:S02]  /*0350*/  SHF.R.U32.HI R5, RZ, 0x1, R19 ;  /* 0x00000001ff057819 */ /* 0x000fe40000011613 */
[----:B------:R-:W-:Y:S02]  /*0360*/  FSETP.GT.AND P2, PT, R12, RZ, PT ;  /* 0x000000ff0c00720b */ /* 0x000fe40003f44000 */
[----:B------:R-:W-:Y:S01]  /*0370*/  SGXT.U32 R5, R5, 0x6 ;  /* 0x000000060505781a */ /* 0x000fe20000000000 */
[----:B0-----:R-:W-:Y:S01]  /*0380*/  FMUL R9, R6, R9 ;  /* 0x0000000906097220 */ /* 0x001fe20000400000 */
[----:B------:R-:W-:Y:S02]  /*0390*/  IMAD.SHL.U32 R6, R19, 0x20, RZ ;  /* 0x0000002013067824 */ /* 0x000fe400078e00ff */
[----:B------:R-:W-:Y:S01]  /*03a0*/  @!P3 FMUL R4, R4, 0.10000000149011611938 ;  /* 0x3dcccccd0404b820 */ /* 0x000fe20000400000 */
[----:B------:R-:W-:-:S02]  /*03b0*/  LOP3.LUT R11, R18, R5, RZ, 0xfc, !PT ;  /* 0x00000005120b7212 */ /* 0x000fc400078efcff */
[----:B------:R-:W-:Y:S02]  /*03c0*/  FSETP.GT.AND P1, PT, R9, RZ, PT ;  /* 0x000000ff0900720b */ /* 0x000fe40003f24000 */
[----:B------:R-:W-:Y:S01]  /*03d0*/  LOP3.LUT R6, R6, 0x1e0, RZ, 0xc0, !PT ;  /* 0x000001e006067812 */ /* 0x000fe200078ec0ff */
[----:B-1----:R-:W-:Y:S01]  /*03e0*/  FMUL R7, R7, R8 ;  /* 0x0000000807077220 */ /* 0x002fe20000400000 */
[----:B------:R-:W-:Y:S01]  /*03f0*/  ISETP.GE.AND P4, PT, R11, 0x40, PT ;  /* 0x000000400b00780c */ /* 0x000fe20003f86270 */
[----:B------:R-:W-:Y:S01]  /*0400*/  @!P2 FMUL R12, R12, 0.10000000149011611938 ;  /* 0x3dcccccd0c0ca820 */ /* 0x000fe20000400000 */
[C---:B------:R-:W-:Y:S02]  /*0410*/  LOP3.LUT R21, R6.reuse, R21, RZ, 0xfc, !PT ;  /* 0x0000001506157212 */ /* 0x040fe400078efcff */
[----:B------:R-:W-:Y:S02]  /*0420*/  FSETP.GT.AND P0, PT, R7, RZ, PT ;  /* 0x000000ff0700720b */ /* 0x000fe40003f04000 */
[----:B------:R-:W-:-:S02]  /*0430*/  LEA R6, R6, UR4, 0x1 ;  /* 0x0000000406067c11 */ /* 0x000fc4000f8e08ff */
[----:B------:R-:W-:Y:S01]  /*0440*/  SHF.L.U32 R8, R19, 0x3, RZ ;  /* 0x0000000313087819 */ /* 0x000fe200000006ff */
[----:B------:R-:W-:Y:S01]  /*0450*/  @!P1 FMUL R9, R9, 0.10000000149011611938 ;  /* 0x3dcccccd09099820 */ /* 0x000fe20000400000 */
[----:B------:R-:W-:Y:S02]  /*0460*/  IMAD.SHL.U32 R19, R19, 0x10, RZ ;  /* 0x0000001013137824 */ /* 0x000fe400078e00ff */
[----:B------:R-:W-:Y:S01]  /*0470*/  IMAD R6, R21, 0x4, R6 ;  /* 0x0000000415067824 */ /* 0x000fe200078e0206 */
[----:B------:R-:W-:Y:S02]  /*0480*/  LOP3.LUT R8, R8, 0x3f0, RZ, 0xc0, !PT ;  /* 0x000003f008087812 */ /* 0x000fe400078ec0ff */
[----:B------:R-:W-:Y:S02]  /*0490*/  LOP3.LUT R19, R19, 0x7f0, RZ, 0xc0, !PT ;  /* 0x000007f013137812 */ /* 0x000fe400078ec0ff */
[----:B------:R-:W-:Y:S01]  /*04a0*/  @!P0 FMUL R7, R7, 0.10000000149011611938 ;  /* 0x3dcccccd07078820 */ /* 0x000fe20000400000 */
[----:B------:R0:W-:Y:S01]  /*04b0*/  STS [R6], R4 ;  /* 0x0000000406007388 */ /* 0x0001e20000000800 */
[----:B------:R-:W-:-:S03]  /*04c0*/  IADD3 R5, R19, UR4, R8 ;  /* 0x0000000413057c10 */ /* 0x000fc6000fffe008 */
[----:B------:R0:W-:Y:S04]  /*04d0*/  STS [R6+0x30], R12 ;  /* 0x0000300c06007388 */ /* 0x0001e80000000800 */
[----:B------:R0:W-:Y:S04]  /*04e0*/  STS [R6+0x60], R9 ;  /* 0x0000600906007388 */ /* 0x0001e80000000800 */
[----:B------:R0:W-:Y:S01]  /*04f0*/  STS [R6+0x90], R7 ;  /* 0x0000900706007388 */ /* 0x0001e20000000800 */
[----:B------:R-:W-:Y:S06]  /*0500*/  BAR.SYNC.DEFER_BLOCKING 0x0 ;  /* 0x0000000000007b1d */ /* 0x000fec0000010000 */
[----:B0-----:R-:W-:Y:S05]  /*0510*/  @P4 EXIT ;  /* 0x000000000000494d */ /* 0x001fea0003800000 */
[----:B------:R-:W0:Y:S01]  /*0520*/  LDS.128 R4, [R5] ;  /* 0x0000000005047984 */ /* 0x000e220000000c00 */
[----:B------:R-:W-:Y:S02]  /*0530*/  LOP3.LUT R9, R2, 0x4, R3, 0xf8, !PT ;  /* 0x0000000402097812 */ /* 0x000fe400078ef803 */
[----:B------:R-:W1:Y:S02]  /*0540*/  LDC.64 R2, c[0x0][0x228] ;  /* 0x00008a00ff027b82 */ /* 0x000e640000000a00 */
[----:B------:R-:W-:-:S04]  /*0550*/  LEA.HI R0, R0, R9, RZ, 0x8 ;  /* 0x0000000900007211 */ /* 0x000fc800078f40ff */
[C---:B------:R-:W-:Y:S02]  /*0560*/  LOP3.LUT R8, R0.reuse, 0xffffff00, RZ, 0xc0, !PT ;  /* 0xffffff0000087812 */ /* 0x040fe400078ec0ff */
[----:B------:R-:W-:-:S03]  /*0570*/  SHF.L.U32 R0, R0, 0x6, RZ ;  /* 0x0000000600007819 */ /* 0x000fc600000006ff */
[----:B------:R-:W-:Y:S01]  /*0580*/  IMAD.IADD R8, R9, 0x1, -R8 ;  /* 0x0000000109087824 */ /* 0x000fe200078e0a08 */
[----:B------:R-:W-:-:S03]  /*0590*/  LOP3.LUT R9, R0, 0xffffc000, RZ, 0xc0, !PT ;  /* 0xffffc00000097812 */ /* 0x000fc600078ec0ff */
[----:B------:R-:W-:-:S04]  /*05a0*/  IMAD R8, R11, 0x100, R8 ;  /* 0x000001000b087824 */ /* 0x000fc800078e0208 */
[----:B------:R-:W-:-:S04]  /*05b0*/  IMAD.IADD R9, R8, 0x1, R9 ;  /* 0x0000000108097824 */ /* 0x000fc800078e0209 */
[----:B-1----:R-:W-:-:S05]  /*05c0*/  IMAD.WIDE R2, R9, 0x4, R2 ;  /* 0x0000000409027825 */ /* 0x002fca00078e0202 */
[----:B0-----:R-:W-:Y:S01]  /*05d0*/  STG.E.128 desc[UR6][R2.64], R4 ;  /* 0x0000000402007986 */ /* 0x001fe2000c101d06 */
[----:B------:R-:W-:Y:S05]  /*05e0*/  EXIT ;  /* 0x000000000000794d */ /* 0x000fea0003800000 */
.L_x_0:
[----:B------:R-:W-:-:S00]  /*05f0*/  BRA `(.L_x_0) ;  /* 0xfffffffc00fc7947 */ /* 0x000fc0000383ffff */
[----:B------:R-:W-:-:S00]  /*0600*/  NOP ;  /* 0x0000000000007918 */ /* 0x000fc00000000000 */
[----:B------:R-:W-:-:S00]  /*0610*/  NOP ;  /* 0x0000000000007918 */ /* 0x000fc00000000000 */
[----:B------:R-:W-:-:S00]  /*0620*/  NOP ;  /* 0x0000000000007918 */ /* 0x000fc00000000000 */
[----:B------:R-:W-:-:S00]  /*0630*/  NOP ;  /* 0x0000000000007918 */ /* 0x000fc00000000000 */
[----:B------:R-:W-:-:S00]  /*0640*/  NOP ;  /* 0x0000000000007918 */ /* 0x000fc00000000000 */
[----:B------:R-:W-:-:S00]  /*0650*/  NOP ;  /* 0x0000000000007918 */ /* 0x000fc00000000000 */
[----:B------:R-:W-:-:S00]  /*0660*/  NOP ;  /* 0x0000000000007918 */ /* 0x000fc00000000000 */
[----:B------:R-:W-:-:S00]  /*0670*/  NOP ;  /* 0x0000000000007918 */ /* 0x000fc00000000000 */
.L_x_1:


//--------------------- .nv.global.init           --------------------------
	.section	.nv.global.init,"aw",@progbits
.nv.global.init:
	.type		_$_str,@object
	.size		_$_str,(.L_0 - _$_str)
_$_str:
        /*0000*/ 	.byte	0x5f, 0x5f, 0x43, 0x55, 0x44, 0x41, 0x5f, 0x46, 0x54, 0x5a, 0x00
.L_0:


//--------------------- .nv.shared.triton_poi_fused_leaky_relu_13 --------------------------
	.section	.nv.shared.triton_poi_fused_leaky_relu_13,"aw",@nobits
	.sectionflags	@""
	.align	16
	.zero		1024


//--------------------- .nv.constant0.triton_poi_fused_leaky_relu_13 --------------------------
	.section	.nv.constant0.triton_poi_fused_leaky_relu_13,"a",@progbits
	.sectionflags	@""
	.align	4
.nv.constant0.triton_poi_fused_leaky_relu_13:
	.zero		568
